//
// Generated by NVIDIA NVVM Compiler
//
// Compiler Build ID: CL-36424714
// Cuda compilation tools, release 13.0, V13.0.88
// Based on NVVM 20.0.0
//

.version 9.0
.target sm_100
.address_size 64

	// .globl	_Z15reductionSimplePKfPfi
.extern .shared .align 16 .b8 sdata[];

.visible .entry _Z15reductionSimplePKfPfi(
	.param .u64 .ptr .align 1 _Z15reductionSimplePKfPfi_param_0,
	.param .u64 .ptr .align 1 _Z15reductionSimplePKfPfi_param_1,
	.param .u32 _Z15reductionSimplePKfPfi_param_2
)
{
	.reg .pred 	%p<11>;
	.reg .b32 	%r<26>;
	.reg .b32 	%f<83>;
	.reg .b64 	%rd<18>;

	ld.param.u64 	%rd9, [_Z15reductionSimplePKfPfi_param_0];
	ld.param.u64 	%rd8, [_Z15reductionSimplePKfPfi_param_1];
	ld.param.u32 	%r16, [_Z15reductionSimplePKfPfi_param_2];
	cvta.to.global.u64 	%rd1, %rd9;
	mov.u32 	%r17, %tid.x;
	mov.u32 	%r18, %ctaid.x;
	or.b32  	%r19, %r17, %r18;
	setp.ne.s32 	%p1, %r19, 0;
	@%p1 bra 	$L__BB0_15;
	setp.lt.s32 	%p2, %r16, 1;
	mov.f32 	%f82, 0f00000000;
	@%p2 bra 	$L__BB0_14;
	and.b32  	%r1, %r16, 15;
	setp.lt.u32 	%p3, %r16, 16;
	mov.f32 	%f82, 0f00000000;
	mov.b32 	%r23, 0;
	@%p3 bra 	$L__BB0_5;
	and.b32  	%r23, %r16, 2147483632;
	neg.s32 	%r21, %r23;
	add.s64 	%rd16, %rd1, 32;
	mov.f32 	%f82, 0f00000000;
$L__BB0_4:
	.pragma "nounroll";
	ld.global.f32 	%f18, [%rd16+-32];
	add.f32 	%f19, %f82, %f18;
	ld.global.f32 	%f20, [%rd16+-28];
	add.f32 	%f21, %f19, %f20;
	ld.global.f32 	%f22, [%rd16+-24];
	add.f32 	%f23, %f21, %f22;
	ld.global.f32 	%f24, [%rd16+-20];
	add.f32 	%f25, %f23, %f24;
	ld.global.f32 	%f26, [%rd16+-16];
	add.f32 	%f27, %f25, %f26;
	ld.global.f32 	%f28, [%rd16+-12];
	add.f32 	%f29, %f27, %f28;
	ld.global.f32 	%f30, [%rd16+-8];
	add.f32 	%f31, %f29, %f30;
	ld.global.f32 	%f32, [%rd16+-4];
	add.f32 	%f33, %f31, %f32;
	ld.global.f32 	%f34, [%rd16];
	add.f32 	%f35, %f33, %f34;
	ld.global.f32 	%f36, [%rd16+4];
	add.f32 	%f37, %f35, %f36;
	ld.global.f32 	%f38, [%rd16+8];
	add.f32 	%f39, %f37, %f38;
	ld.global.f32 	%f40, [%rd16+12];
	add.f32 	%f41, %f39, %f40;
	ld.global.f32 	%f42, [%rd16+16];
	add.f32 	%f43, %f41, %f42;
	ld.global.f32 	%f44, [%rd16+20];
	add.f32 	%f45, %f43, %f44;
	ld.global.f32 	%f46, [%rd16+24];
	add.f32 	%f47, %f45, %f46;
	ld.global.f32 	%f48, [%rd16+28];
	add.f32 	%f82, %f47, %f48;
	add.s32 	%r21, %r21, 16;
	add.s64 	%rd16, %rd16, 64;
	setp.ne.s32 	%p4, %r21, 0;
	@%p4 bra 	$L__BB0_4;
$L__BB0_5:
	setp.eq.s32 	%p5, %r1, 0;
	@%p5 bra 	$L__BB0_14;
	and.b32  	%r7, %r16, 7;
	setp.lt.u32 	%p6, %r1, 8;
	@%p6 bra 	$L__BB0_8;
	mul.wide.u32 	%rd10, %r23, 4;
	add.s64 	%rd11, %rd1, %rd10;
	ld.global.f32 	%f50, [%rd11];
	add.f32 	%f51, %f82, %f50;
	ld.global.f32 	%f52, [%rd11+4];
	add.f32 	%f53, %f51, %f52;
	ld.global.f32 	%f54, [%rd11+8];
	add.f32 	%f55, %f53, %f54;
	ld.global.f32 	%f56, [%rd11+12];
	add.f32 	%f57, %f55, %f56;
	ld.global.f32 	%f58, [%rd11+16];
	add.f32 	%f59, %f57, %f58;
	ld.global.f32 	%f60, [%rd11+20];
	add.f32 	%f61, %f59, %f60;
	ld.global.f32 	%f62, [%rd11+24];
	add.f32 	%f63, %f61, %f62;
	ld.global.f32 	%f64, [%rd11+28];
	add.f32 	%f82, %f63, %f64;
	add.s32 	%r23, %r23, 8;
$L__BB0_8:
	setp.eq.s32 	%p7, %r7, 0;
	@%p7 bra 	$L__BB0_14;
	and.b32  	%r10, %r16, 3;
	setp.lt.u32 	%p8, %r7, 4;
	@%p8 bra 	$L__BB0_11;
	mul.wide.u32 	%rd12, %r23, 4;
	add.s64 	%rd13, %rd1, %rd12;
	ld.global.f32 	%f66, [%rd13];
	add.f32 	%f67, %f82, %f66;
	ld.global.f32 	%f68, [%rd13+4];
	add.f32 	%f69, %f67, %f68;
	ld.global.f32 	%f70, [%rd13+8];
	add.f32 	%f71, %f69, %f70;
	ld.global.f32 	%f72, [%rd13+12];
	add.f32 	%f82, %f71, %f72;
	add.s32 	%r23, %r23, 4;
$L__BB0_11:
	setp.eq.s32 	%p9, %r10, 0;
	@%p9 bra 	$L__BB0_14;
	mul.wide.u32 	%rd14, %r23, 4;
	add.s64 	%rd17, %rd1, %rd14;
	neg.s32 	%r25, %r10;
$L__BB0_13:
	.pragma "nounroll";
	ld.global.f32 	%f73, [%rd17];
	add.f32 	%f82, %f82, %f73;
	add.s64 	%rd17, %rd17, 4;
	add.s32 	%r25, %r25, 1;
	setp.ne.s32 	%p10, %r25, 0;
	@%p10 bra 	$L__BB0_13;
$L__BB0_14:
	cvta.to.global.u64 	%rd15, %rd8;
	st.global.f32 	[%rd15], %f82;
$L__BB0_15:
	ret;

}
	// .globl	_Z15reductionSharedPKfPfi
.visible .entry _Z15reductionSharedPKfPfi(
	.param .u64 .ptr .align 1 _Z15reductionSharedPKfPfi_param_0,
	.param .u64 .ptr .align 1 _Z15reductionSharedPKfPfi_param_1,
	.param .u32 _Z15reductionSharedPKfPfi_param_2
)
{
	.reg .pred 	%p<6>;
	.reg .b32 	%r<14>;
	.reg .b32 	%f<9>;
	.reg .b64 	%rd<9>;

	ld.param.u64 	%rd1, [_Z15reductionSharedPKfPfi_param_0];
	ld.param.u64 	%rd2, [_Z15reductionSharedPKfPfi_param_1];
	ld.param.u32 	%r8, [_Z15reductionSharedPKfPfi_param_2];
	mov.u32 	%r1, %tid.x;
	mov.u32 	%r2, %ctaid.x;
	mov.u32 	%r13, %ntid.x;
	mad.lo.s32 	%r4, %r2, %r13, %r1;
	setp.ge.u32 	%p1, %r4, %r8;
	mov.f32 	%f8, 0f00000000;
	@%p1 bra 	$L__BB1_2;
	cvta.to.global.u64 	%rd3, %rd1;
	mul.wide.u32 	%rd4, %r4, 4;
	add.s64 	%rd5, %rd3, %rd4;
	ld.global.f32 	%f8, [%rd5];
$L__BB1_2:
	shl.b32 	%r9, %r1, 2;
	mov.u32 	%r10, sdata;
	add.s32 	%r5, %r10, %r9;
	st.shared.f32 	[%r5], %f8;
	bar.sync 	0;
	setp.lt.u32 	%p2, %r13, 2;
	@%p2 bra 	$L__BB1_6;
$L__BB1_3:
	shr.u32 	%r7, %r13, 1;
	setp.ge.u32 	%p3, %r1, %r7;
	@%p3 bra 	$L__BB1_5;
	shl.b32 	%r11, %r7, 2;
	add.s32 	%r12, %r5, %r11;
	ld.shared.f32 	%f4, [%r12];
	ld.shared.f32 	%f5, [%r5];
	add.f32 	%f6, %f4, %f5;
	st.shared.f32 	[%r5], %f6;
$L__BB1_5:
	bar.sync 	0;
	setp.gt.u32 	%p4, %r13, 3;
	mov.u32 	%r13, %r7;
	@%p4 bra 	$L__BB1_3;
$L__BB1_6:
	setp.ne.s32 	%p5, %r1, 0;
	@%p5 bra 	$L__BB1_8;
	ld.shared.f32 	%f7, [sdata];
	cvta.to.global.u64 	%rd6, %rd2;
	mul.wide.u32 	%rd7, %r2, 4;
	add.s64 	%rd8, %rd6, %rd7;
	st.global.f32 	[%rd8], %f7;
$L__BB1_8:
	ret;

}
	// .globl	_Z18reductionOptimizedPKfPfi
.visible .entry _Z18reductionOptimizedPKfPfi(
	.param .u64 .ptr .align 1 _Z18reductionOptimizedPKfPfi_param_0,
	.param .u64 .ptr .align 1 _Z18reductionOptimizedPKfPfi_param_1,
	.param .u32 _Z18reductionOptimizedPKfPfi_param_2
)
{
	.reg .pred 	%p<14>;
	.reg .b32 	%r<17>;
	.reg .b32 	%f<32>;
	.reg .b64 	%rd<11>;

	ld.param.u64 	%rd3, [_Z18reductionOptimizedPKfPfi_param_0];
	ld.param.u64 	%rd2, [_Z18reductionOptimizedPKfPfi_param_1];
	ld.param.u32 	%r9, [_Z18reductionOptimizedPKfPfi_param_2];
	cvta.to.global.u64 	%rd1, %rd3;
	mov.u32 	%r1, %tid.x;
	mov.u32 	%r2, %ctaid.x;
	mov.u32 	%r3, %ntid.x;
	mul.lo.s32 	%r10, %r3, %r2;
	shl.b32 	%r11, %r10, 1;
	add.s32 	%r4, %r11, %r1;
	setp.ge.u32 	%p1, %r4, %r9;
	mov.f32 	%f31, 0f00000000;
	@%p1 bra 	$L__BB2_2;
	mul.wide.u32 	%rd4, %r4, 4;
	add.s64 	%rd5, %rd1, %rd4;
	ld.global.f32 	%f6, [%rd5];
	add.f32 	%f31, %f6, 0f00000000;
$L__BB2_2:
	add.s32 	%r5, %r4, %r3;
	setp.ge.u32 	%p2, %r5, %r9;
	@%p2 bra 	$L__BB2_4;
	mul.wide.u32 	%rd6, %r5, 4;
	add.s64 	%rd7, %rd1, %rd6;
	ld.global.f32 	%f7, [%rd7];
	add.f32 	%f31, %f31, %f7;
$L__BB2_4:
	shl.b32 	%r12, %r1, 2;
	mov.u32 	%r13, sdata;
	add.s32 	%r6, %r13, %r12;
	st.shared.f32 	[%r6], %f31;
	bar.sync 	0;
	setp.lt.u32 	%p3, %r3, 66;
	@%p3 bra 	$L__BB2_9;
	mov.u32 	%r16, %r3;
$L__BB2_6:
	shr.u32 	%r8, %r16, 1;
	setp.ge.u32 	%p4, %r1, %r8;
	@%p4 bra 	$L__BB2_8;
	shl.b32 	%r14, %r8, 2;
	add.s32 	%r15, %r6, %r14;
	ld.shared.f32 	%f8, [%r15];
	ld.shared.f32 	%f9, [%r6];
	add.f32 	%f10, %f8, %f9;
	st.shared.f32 	[%r6], %f10;
$L__BB2_8:
	bar.sync 	0;
	setp.gt.u32 	%p5, %r16, 131;
	mov.u32 	%r16, %r8;
	@%p5 bra 	$L__BB2_6;
$L__BB2_9:
	setp.gt.u32 	%p6, %r1, 31;
	@%p6 bra 	$L__BB2_24;
	setp.lt.u32 	%p7, %r3, 64;
	@%p7 bra 	$L__BB2_12;
	ld.volatile.shared.f32 	%f11, [%r6+128];
	ld.volatile.shared.f32 	%f12, [%r6];
	add.f32 	%f13, %f11, %f12;
	st.volatile.shared.f32 	[%r6], %f13;
	bra.uni 	$L__BB2_13;
$L__BB2_12:
	setp.lt.u32 	%p8, %r3, 32;
	@%p8 bra 	$L__BB2_14;
$L__BB2_13:
	ld.volatile.shared.f32 	%f14, [%r6+64];
	ld.volatile.shared.f32 	%f15, [%r6];
	add.f32 	%f16, %f14, %f15;
	st.volatile.shared.f32 	[%r6], %f16;
	bra.uni 	$L__BB2_15;
$L__BB2_14:
	setp.lt.u32 	%p9, %r3, 16;
	@%p9 bra 	$L__BB2_16;
$L__BB2_15:
	ld.volatile.shared.f32 	%f17, [%r6+32];
	ld.volatile.shared.f32 	%f18, [%r6];
	add.f32 	%f19, %f17, %f18;
	st.volatile.shared.f32 	[%r6], %f19;
	bra.uni 	$L__BB2_17;
$L__BB2_16:
	setp.lt.u32 	%p10, %r3, 8;
	@%p10 bra 	$L__BB2_18;
$L__BB2_17:
	ld.volatile.shared.f32 	%f20, [%r6+16];
	ld.volatile.shared.f32 	%f21, [%r6];
	add.f32 	%f22, %f20, %f21;
	st.volatile.shared.f32 	[%r6], %f22;
	bra.uni 	$L__BB2_19;
$L__BB2_18:
	setp.lt.u32 	%p11, %r3, 4;
	@%p11 bra 	$L__BB2_20;
$L__BB2_19:
	ld.volatile.shared.f32 	%f23, [%r6+8];
	ld.volatile.shared.f32 	%f24, [%r6];
	add.f32 	%f25, %f23, %f24;
	st.volatile.shared.f32 	[%r6], %f25;
	bra.uni 	$L__BB2_21;
$L__BB2_20:
	setp.lt.u32 	%p12, %r3, 2;
	@%p12 bra 	$L__BB2_22;
$L__BB2_21:
	ld.volatile.shared.f32 	%f26, [%r6+4];
	ld.volatile.shared.f32 	%f27, [%r6];
	add.f32 	%f28, %f26, %f27;
	st.volatile.shared.f32 	[%r6], %f28;
$L__BB2_22:
	setp.ne.s32 	%p13, %r1, 0;
	@%p13 bra 	$L__BB2_24;
	ld.shared.f32 	%f29, [sdata];
	cvta.to.global.u64 	%rd8, %rd2;
	mul.wide.u32 	%rd9, %r2, 4;
	add.s64 	%rd10, %rd8, %rd9;
	st.global.f32 	[%rd10], %f29;
$L__BB2_24:
	ret;

}
	// .globl	_Z12reductionMaxPKfPfi
.visible .entry _Z12reductionMaxPKfPfi(
	.param .u64 .ptr .align 1 _Z12reductionMaxPKfPfi_param_0,
	.param .u64 .ptr .align 1 _Z12reductionMaxPKfPfi_param_1,
	.param .u32 _Z12reductionMaxPKfPfi_param_2
)
{
	.reg .pred 	%p<6>;
	.reg .b32 	%r<14>;
	.reg .b32 	%f<9>;
	.reg .b64 	%rd<9>;

	ld.param.u64 	%rd1, [_Z12reductionMaxPKfPfi_param_0];
	ld.param.u64 	%rd2, [_Z12reductionMaxPKfPfi_param_1];
	ld.param.u32 	%r8, [_Z12reductionMaxPKfPfi_param_2];
	mov.u32 	%r1, %tid.x;
	mov.u32 	%r2, %ctaid.x;
	mov.u32 	%r13, %ntid.x;
	mad.lo.s32 	%r4, %r2, %r13, %r1;
	setp.ge.u32 	%p1, %r4, %r8;
	mov.f32 	%f8, 0fFF800000;
	@%p1 bra 	$L__BB3_2;
	cvta.to.global.u64 	%rd3, %rd1;
	mul.wide.u32 	%rd4, %r4, 4;
	add.s64 	%rd5, %rd3, %rd4;
	ld.global.f32 	%f8, [%rd5];
$L__BB3_2:
	shl.b32 	%r9, %r1, 2;
	mov.u32 	%r10, sdata;
	add.s32 	%r5, %r10, %r9;
	st.shared.f32 	[%r5], %f8;
	bar.sync 	0;
	setp.lt.u32 	%p2, %r13, 2;
	@%p2 bra 	$L__BB3_6;
$L__BB3_3:
	shr.u32 	%r7, %r13, 1;
	setp.ge.u32 	%p3, %r1, %r7;
	@%p3 bra 	$L__BB3_5;
	ld.shared.f32 	%f4, [%r5];
	shl.b32 	%r11, %r7, 2;
	add.s32 	%r12, %r5, %r11;
	ld.shared.f32 	%f5, [%r12];
	max.f32 	%f6, %f4, %f5;
	st.shared.f32 	[%r5], %f6;
$L__BB3_5:
	bar.sync 	0;
	setp.gt.u32 	%p4, %r13, 3;
	mov.u32 	%r13, %r7;
	@%p4 bra 	$L__BB3_3;
$L__BB3_6:
	setp.ne.s32 	%p5, %r1, 0;
	@%p5 bra 	$L__BB3_8;
	ld.shared.f32 	%f7, [sdata];
	cvta.to.global.u64 	%rd6, %rd2;
	mul.wide.u32 	%rd7, %r2, 4;
	add.s64 	%rd8, %rd6, %rd7;
	st.global.f32 	[%rd8], %f7;
$L__BB3_8:
	ret;

}


// ===== COMPILED SASS (sm_100) =====

	.target	sm_100

	.elftype	@"ET_EXEC"


//--------------------- .note.nv.tkinfo           --------------------------
	.section	.note.nv.tkinfo,"",@"SHT_NOTE"
	.sectionflags	@"SHF_NOTE_NV_TKINFO"
	.tkinfo
        /*0018*/ 	.word	0x00000002
        /*0030*/ 	.string	""
        /*0030*/ 	.string	"ptxas"
        /*0030*/ 	.string	"Cuda compilation tools, release 13.0, V13.0.88"
        /*0030*/ 	.string	"Build cuda_13.0.r13.0/compiler.36424714_0"
        /*0030*/ 	.string	"-arch sm_100 -m 64 "



//--------------------- .note.nv.cuinfo           --------------------------
	.section	.note.nv.cuinfo,"",@"SHT_NOTE"
	.sectionflags	@"SHF_NOTE_NV_CUINFO"
        /*0018*/ 	.short	0x0002
        /*001a*/ 	.short	0x0064
        /*001c*/ 	.short	0x0082
	.zero		2


//--------------------- .nv.info                  --------------------------
	.section	.nv.info,"",@"SHT_CUDA_INFO"
	.align	4


	//----- nvinfo : EIATTR_REGCOUNT
	.align		4
        /*0000*/ 	.byte	0x04, 0x2f
        /*0002*/ 	.short	(.L_1 - .L_0)
	.align		4
.L_0:
        /*0004*/ 	.word	index@(_Z15reductionSimplePKfPfi)
        /*0008*/ 	.word	0x0000001f


	//----- nvinfo : EIATTR_FRAME_SIZE
	.align		4
.L_1:
        /*000c*/ 	.byte	0x04, 0x11
        /*000e*/ 	.short	(.L_3 - .L_2)
	.align		4
.L_2:
        /*0010*/ 	.word	index@(_Z15reductionSimplePKfPfi)
        /*0014*/ 	.word	0x00000000


	//----- nvinfo : EIATTR_REGCOUNT
	.align		4
.L_3:
        /*0018*/ 	.byte	0x04, 0x2f
        /*001a*/ 	.short	(.L_5 - .L_4)
	.align		4
.L_4:
        /*001c*/ 	.word	index@(_Z15reductionSharedPKfPfi)
        /*0020*/ 	.word	0x0000000b


	//----- nvinfo : EIATTR_FRAME_SIZE
	.align		4
.L_5:
        /*0024*/ 	.byte	0x04, 0x11
        /*0026*/ 	.short	(.L_7 - .L_6)
	.align		4
.L_6:
        /*0028*/ 	.word	index@(_Z15reductionSharedPKfPfi)
        /*002c*/ 	.word	0x00000000


	//----- nvinfo : EIATTR_REGCOUNT
	.align		4
.L_7:
        /*0030*/ 	.byte	0x04, 0x2f
        /*0032*/ 	.short	(.L_9 - .L_8)
	.align		4
.L_8:
        /*0034*/ 	.word	index@(_Z18reductionOptimizedPKfPfi)
        /*0038*/ 	.word	0x0000000d


	//----- nvinfo : EIATTR_FRAME_SIZE
	.align		4
.L_9:
        /*003c*/ 	.byte	0x04, 0x11
        /*003e*/ 	.short	(.L_11 - .L_10)
	.align		4
.L_10:
        /*0040*/ 	.word	index@(_Z18reductionOptimizedPKfPfi)
        /*0044*/ 	.word	0x00000000


	//----- nvinfo : EIATTR_REGCOUNT
	.align		4
.L_11:
        /*0048*/ 	.byte	0x04, 0x2f
        /*004a*/ 	.short	(.L_13 - .L_12)
	.align		4
.L_12:
        /*004c*/ 	.word	index@(_Z12reductionMaxPKfPfi)
        /*0050*/ 	.word	0x0000000a


	//----- nvinfo : EIATTR_FRAME_SIZE
	.align		4
.L_13:
        /*0054*/ 	.byte	0x04, 0x11
        /*0056*/ 	.short	(.L_15 - .L_14)
	.align		4
.L_14:
        /*0058*/ 	.word	index@(_Z12reductionMaxPKfPfi)
        /*005c*/ 	.word	0x00000000


	//----- nvinfo : EIATTR_MIN_STACK_SIZE
	.align		4
.L_15:
        /*0060*/ 	.byte	0x04, 0x12
        /*0062*/ 	.short	(.L_17 - .L_16)
	.align		4
.L_16:
        /*0064*/ 	.word	index@(_Z12reductionMaxPKfPfi)
        /*0068*/ 	.word	0x00000000


	//----- nvinfo : EIATTR_MIN_STACK_SIZE
	.align		4
.L_17:
        /*006c*/ 	.byte	0x04, 0x12
        /*006e*/ 	.short	(.L_19 - .L_18)
	.align		4
.L_18:
        /*0070*/ 	.word	index@(_Z18reductionOptimizedPKfPfi)
        /*0074*/ 	.word	0x00000000


	//----- nvinfo : EIATTR_MIN_STACK_SIZE
	.align		4
.L_19:
        /*0078*/ 	.byte	0x04, 0x12
        /*007a*/ 	.short	(.L_21 - .L_20)
	.align		4
.L_20:
        /*007c*/ 	.word	index@(_Z15reductionSharedPKfPfi)
        /*0080*/ 	.word	0x00000000


	//----- nvinfo : EIATTR_MIN_STACK_SIZE
	.align		4
.L_21:
        /*0084*/ 	.byte	0x04, 0x12
        /*0086*/ 	.short	(.L_23 - .L_22)
	.align		4
.L_22:
        /*0088*/ 	.word	index@(_Z15reductionSimplePKfPfi)
        /*008c*/ 	.word	0x00000000
.L_23:


//--------------------- .nv.compat                --------------------------
	.section	.nv.compat,"",@"SHT_CUDA_COMPAT_INFO"
	.align	4
        /*0000*/ 	.byte	0x02, 0x09, 0x00, 0x00, 0x02, 0x02, 0x01, 0x00, 0x02, 0x05, 0x05, 0x00, 0x03, 0x07, 0x01, 0x01
        /*0010*/ 	.byte	0x02, 0x03, 0x00, 0x00, 0x02, 0x06, 0x01, 0x00, 0x04, 0x0b, 0x08, 0x00, 0x09, 0x00, 0x00, 0x00
        /*0020*/ 	.byte	0x00, 0x00, 0x00, 0x00


//--------------------- .nv.info._Z12reductionMaxPKfPfi --------------------------
	.section	.nv.info._Z12reductionMaxPKfPfi,"",@"SHT_CUDA_INFO"
	.sectionflags	@""
	.align	4


	//----- nvinfo : EIATTR_CUDA_API_VERSION
	.align		4
        /*0000*/ 	.byte	0x04, 0x37
        /*0002*/ 	.short	(.L_25 - .L_24)
.L_24:
        /*0004*/ 	.word	0x00000082


	//----- nvinfo : EIATTR_KPARAM_INFO
	.align		4
.L_25:
        /*0008*/ 	.byte	0x04, 0x17
        /*000a*/ 	.short	(.L_27 - .L_26)
.L_26:
        /*000c*/ 	.word	0x00000000
        /*0010*/ 	.short	0x0002
        /*0012*/ 	.short	0x0010
        /*0014*/ 	.byte	0x00, 0xf0, 0x11, 0x00


	//----- nvinfo : EIATTR_KPARAM_INFO
	.align		4
.L_27:
        /*0018*/ 	.byte	0x04, 0x17
        /*001a*/ 	.short	(.L_29 - .L_28)
.L_28:
        /*001c*/ 	.word	0x00000000
        /*0020*/ 	.short	0x0001
        /*0022*/ 	.short	0x0008
        /*0024*/ 	.byte	0x00, 0xf5, 0x21, 0x00


	//----- nvinfo : EIATTR_KPARAM_INFO
	.align		4
.L_29:
        /*0028*/ 	.byte	0x04, 0x17
        /*002a*/ 	.short	(.L_31 - .L_30)
.L_30:
        /*002c*/ 	.word	0x00000000
        /*0030*/ 	.short	0x0000
        /*0032*/ 	.short	0x0000
        /*0034*/ 	.byte	0x00, 0xf5, 0x21, 0x00


	//----- nvinfo : EIATTR_SPARSE_MMA_MASK
	.align		4
.L_31:
        /*0038*/ 	.byte	0x03, 0x50
        /*003a*/ 	.short	0x0000


	//----- nvinfo : EIATTR_MAXREG_COUNT
	.align		4
        /*003c*/ 	.byte	0x03, 0x1b
        /*003e*/ 	.short	0x00ff


	//----- nvinfo : EIATTR_NUM_BARRIERS
	.align		4
        /*0040*/ 	.byte	0x02, 0x4c
        /*0042*/ 	.byte	0x01
	.zero		1


	//----- nvinfo : EIATTR_MERCURY_ISA_VERSION
	.align		4
        /*0044*/ 	.byte	0x03, 0x5f
        /*0046*/ 	.short	0x0101


	//----- nvinfo : EIATTR_VRC_CTA_INIT_COUNT
	.align		4
        /*0048*/ 	.byte	0x02, 0x4a
	.zero		1
	.zero		1


	//----- nvinfo : EIATTR_EXIT_INSTR_OFFSETS
	.align		4
        /*004c*/ 	.byte	0x04, 0x1c
        /*004e*/ 	.short	(.L_33 - .L_32)


	//   ....[0]....
.L_32:
        /*0050*/ 	.word	0x00000210


	//   ....[1]....
        /*0054*/ 	.word	0x00000290


	//----- nvinfo : EIATTR_CBANK_PARAM_SIZE
	.align		4
.L_33:
        /*0058*/ 	.byte	0x03, 0x19
        /*005a*/ 	.short	0x0014


	//----- nvinfo : EIATTR_PARAM_CBANK
	.align		4
        /*005c*/ 	.byte	0x04, 0x0a
        /*005e*/ 	.short	(.L_35 - .L_34)
	.align		4
.L_34:
        /*0060*/ 	.word	index@(.nv.constant0._Z12reductionMaxPKfPfi)
        /*0064*/ 	.short	0x0380
        /*0066*/ 	.short	0x0014


	//----- nvinfo : EIATTR_SW_WAR
	.align		4
.L_35:
        /*0068*/ 	.byte	0x04, 0x36
        /*006a*/ 	.short	(.L_37 - .L_36)
.L_36:
        /*006c*/ 	.word	0x00000008
.L_37:


//--------------------- .nv.info._Z18reductionOptimizedPKfPfi --------------------------
	.section	.nv.info._Z18reductionOptimizedPKfPfi,"",@"SHT_CUDA_INFO"
	.sectionflags	@""
	.align	4


	//----- nvinfo : EIATTR_CUDA_API_VERSION
	.align		4
        /*0000*/ 	.byte	0x04, 0x37
        /*0002*/ 	.short	(.L_39 - .L_38)
.L_38:
        /*0004*/ 	.word	0x00000082


	//----- nvinfo : EIATTR_KPARAM_INFO
	.align		4
.L_39:
        /*0008*/ 	.byte	0x04, 0x17
        /*000a*/ 	.short	(.L_41 - .L_40)
.L_40:
        /*000c*/ 	.word	0x00000000
        /*0010*/ 	.short	0x0002
        /*0012*/ 	.short	0x0010
        /*0014*/ 	.byte	0x00, 0xf0, 0x11, 0x00


	//----- nvinfo : EIATTR_KPARAM_INFO
	.align		4
.L_41:
        /*0018*/ 	.byte	0x04, 0x17
        /*001a*/ 	.short	(.L_43 - .L_42)
.L_42:
        /*001c*/ 	.word	0x00000000
        /*0020*/ 	.short	0x0001
        /*0022*/ 	.short	0x0008
        /*0024*/ 	.byte	0x00, 0xf5, 0x21, 0x00


	//----- nvinfo : EIATTR_KPARAM_INFO
	.align		4
.L_43:
        /*0028*/ 	.byte	0x04, 0x17
        /*002a*/ 	.short	(.L_45 - .L_44)
.L_44:
        /*002c*/ 	.word	0x00000000
        /*0030*/ 	.short	0x0000
        /*0032*/ 	.short	0x0000
        /*0034*/ 	.byte	0x00, 0xf5, 0x21, 0x00


	//----- nvinfo : EIATTR_SPARSE_MMA_MASK
	.align		4
.L_45:
        /*0038*/ 	.byte	0x03, 0x50
        /*003a*/ 	.short	0x0000


	//----- nvinfo : EIATTR_MAXREG_COUNT
	.align		4
        /*003c*/ 	.byte	0x03, 0x1b
        /*003e*/ 	.short	0x00ff


	//----- nvinfo : EIATTR_NUM_BARRIERS
	.align		4
        /*0040*/ 	.byte	0x02, 0x4c
        /*0042*/ 	.byte	0x01
	.zero		1


	//----- nvinfo : EIATTR_MERCURY_ISA_VERSION
	.align		4
        /*0044*/ 	.byte	0x03, 0x5f
        /*0046*/ 	.short	0x0101


	//----- nvinfo : EIATTR_VRC_CTA_INIT_COUNT
	.align		4
        /*0048*/ 	.byte	0x02, 0x4a
	.zero		1
	.zero		1


	//----- nvinfo : EIATTR_EXIT_INSTR_OFFSETS
	.align		4
        /*004c*/ 	.byte	0x04, 0x1c
        /*004e*/ 	.short	(.L_47 - .L_46)


	//   ....[0]....
.L_46:
        /*0050*/ 	.word	0x00000290


	//   ....[1]....
        /*0054*/ 	.word	0x00000530


	//   ....[2]....
        /*0058*/ 	.word	0x000005b0


	//----- nvinfo : EIATTR_CBANK_PARAM_SIZE
	.align		4
.L_47:
        /*005c*/ 	.byte	0x03, 0x19
        /*005e*/ 	.short	0x0014


	//----- nvinfo : EIATTR_PARAM_CBANK
	.align		4
        /*0060*/ 	.byte	0x04, 0x0a
        /*0062*/ 	.short	(.L_49 - .L_48)
	.align		4
.L_48:
        /*0064*/ 	.word	index@(.nv.constant0._Z18reductionOptimizedPKfPfi)
        /*0068*/ 	.short	0x0380
        /*006a*/ 	.short	0x0014


	//----- nvinfo : EIATTR_SW_WAR
	.align		4
.L_49:
        /*006c*/ 	.byte	0x04, 0x36
        /*006e*/ 	.short	(.L_51 - .L_50)
.L_50:
        /*0070*/ 	.word	0x00000008
.L_51:


//--------------------- .nv.info._Z15reductionSharedPKfPfi --------------------------
	.section	.nv.info._Z15reductionSharedPKfPfi,"",@"SHT_CUDA_INFO"
	.sectionflags	@""
	.align	4


	//----- nvinfo : EIATTR_CUDA_API_VERSION
	.align		4
        /*0000*/ 	.byte	0x04, 0x37
        /*0002*/ 	.short	(.L_53 - .L_52)
.L_52:
        /*0004*/ 	.word	0x00000082


	//----- nvinfo : EIATTR_KPARAM_INFO
	.align		4
.L_53:
        /*0008*/ 	.byte	0x04, 0x17
        /*000a*/ 	.short	(.L_55 - .L_54)
.L_54:
        /*000c*/ 	.word	0x00000000
        /*0010*/ 	.short	0x0002
        /*0012*/ 	.short	0x0010
        /*0014*/ 	.byte	0x00, 0xf0, 0x11, 0x00


	//----- nvinfo : EIATTR_KPARAM_INFO
	.align		4
.L_55:
        /*0018*/ 	.byte	0x04, 0x17
        /*001a*/ 	.short	(.L_57 - .L_56)
.L_56:
        /*001c*/ 	.word	0x00000000
        /*0020*/ 	.short	0x0001
        /*0022*/ 	.short	0x0008
        /*0024*/ 	.byte	0x00, 0xf5, 0x21, 0x00


	//----- nvinfo : EIATTR_KPARAM_INFO
	.align		4
.L_57:
        /*0028*/ 	.byte	0x04, 0x17
        /*002a*/ 	.short	(.L_59 - .L_58)
.L_58:
        /*002c*/ 	.word	0x00000000
        /*0030*/ 	.short	0x0000
        /*0032*/ 	.short	0x0000
        /*0034*/ 	.byte	0x00, 0xf5, 0x21, 0x00


	//----- nvinfo : EIATTR_SPARSE_MMA_MASK
	.align		4
.L_59:
        /*0038*/ 	.byte	0x03, 0x50
        /*003a*/ 	.short	0x0000


	//----- nvinfo : EIATTR_MAXREG_COUNT
	.align		4
        /*003c*/ 	.byte	0x03, 0x1b
        /*003e*/ 	.short	0x00ff


	//----- nvinfo : EIATTR_NUM_BARRIERS
	.align		4
        /*0040*/ 	.byte	0x02, 0x4c
        /*0042*/ 	.byte	0x01
	.zero		1


	//----- nvinfo : EIATTR_MERCURY_ISA_VERSION
	.align		4
        /*0044*/ 	.byte	0x03, 0x5f
        /*0046*/ 	.short	0x0101


	//----- nvinfo : EIATTR_VRC_CTA_INIT_COUNT
	.align		4
        /*0048*/ 	.byte	0x02, 0x4a
	.zero		1
	.zero		1


	//----- nvinfo : EIATTR_EXIT_INSTR_OFFSETS
	.align		4
        /*004c*/ 	.byte	0x04, 0x1c
        /*004e*/ 	.short	(.L_61 - .L_60)


	//   ....[0]....
.L_60:
        /*0050*/ 	.word	0x00000210


	//   ....[1]....
        /*0054*/ 	.word	0x00000290


	//----- nvinfo : EIATTR_CBANK_PARAM_SIZE
	.align		4
.L_61:
        /*0058*/ 	.byte	0x03, 0x19
        /*005a*/ 	.short	0x0014


	//----- nvinfo : EIATTR_PARAM_CBANK
	.align		4
        /*005c*/ 	.byte	0x04, 0x0a
        /*005e*/ 	.short	(.L_63 - .L_62)
	.align		4
.L_62:
        /*0060*/ 	.word	index@(.nv.constant0._Z15reductionSharedPKfPfi)
        /*0064*/ 	.short	0x0380
        /*0066*/ 	.short	0x0014


	//----- nvinfo : EIATTR_SW_WAR
	.align		4
.L_63:
        /*0068*/ 	.byte	0x04, 0x36
        /*006a*/ 	.short	(.L_65 - .L_64)
.L_64:
        /*006c*/ 	.word	0x00000008
.L_65:


//--------------------- .nv.info._Z15reductionSimplePKfPfi --------------------------
	.section	.nv.info._Z15reductionSimplePKfPfi,"",@"SHT_CUDA_INFO"
	.sectionflags	@""
	.align	4


	//----- nvinfo : EIATTR_CUDA_API_VERSION
	.align		4
        /*0000*/ 	.byte	0x04, 0x37
        /*0002*/ 	.short	(.L_67 - .L_66)
.L_66:
        /*0004*/ 	.word	0x00000082


	//----- nvinfo : EIATTR_KPARAM_INFO
	.align		4
.L_67:
        /*0008*/ 	.byte	0x04, 0x17
        /*000a*/ 	.short	(.L_69 - .L_68)
.L_68:
        /*000c*/ 	.word	0x00000000
        /*0010*/ 	.short	0x0002
        /*0012*/ 	.short	0x0010
        /*0014*/ 	.byte	0x00, 0xf0, 0x11, 0x00


	//----- nvinfo : EIATTR_KPARAM_INFO
	.align		4
.L_69:
        /*0018*/ 	.byte	0x04, 0x17
        /*001a*/ 	.short	(.L_71 - .L_70)
.L_70:
        /*001c*/ 	.word	0x00000000
        /*0020*/ 	.short	0x0001
        /*0022*/ 	.short	0x0008
        /*0024*/ 	.byte	0x00, 0xf5, 0x21, 0x00


	//----- nvinfo : EIATTR_KPARAM_INFO
	.align		4
.L_71:
        /*0028*/ 	.byte	0x04, 0x17
        /*002a*/ 	.short	(.L_73 - .L_72)
.L_72:
        /*002c*/ 	.word	0x00000000
        /*0030*/ 	.short	0x0000
        /*0032*/ 	.short	0x0000
        /*0034*/ 	.byte	0x00, 0xf5, 0x21, 0x00


	//----- nvinfo : EIATTR_SPARSE_MMA_MASK
	.align		4
.L_73:
        /*0038*/ 	.byte	0x03, 0x50
        /*003a*/ 	.short	0x0000


	//----- nvinfo : EIATTR_MAXREG_COUNT
	.align		4
        /*003c*/ 	.byte	0x03, 0x1b
        /*003e*/ 	.short	0x00ff


	//----- nvinfo : EIATTR_MERCURY_ISA_VERSION
	.align		4
        /*0040*/ 	.byte	0x03, 0x5f
        /*0042*/ 	.short	0x0101


	//----- nvinfo : EIATTR_VRC_CTA_INIT_COUNT
	.align		4
        /*0044*/ 	.byte	0x02, 0x4a
	.zero		1
	.zero		1


	//----- nvinfo : EIATTR_EXIT_INSTR_OFFSETS
	.align		4
        /*0048*/ 	.byte	0x04, 0x1c
        /*004a*/ 	.short	(.L_75 - .L_74)


	//   ....[0]....
.L_74:
        /*004c*/ 	.word	0x00000040


	//   ....[1]....
        /*0050*/ 	.word	0x00000750


	//----- nvinfo : EIATTR_CBANK_PARAM_SIZE
	.align		4
.L_75:
        /*0054*/ 	.byte	0x03, 0x19
        /*0056*/ 	.short	0x0014


	//----- nvinfo : EIATTR_PARAM_CBANK
	.align		4
        /*0058*/ 	.byte	0x04, 0x0a
        /*005a*/ 	.short	(.L_77 - .L_76)
	.align		4
.L_76:
        /*005c*/ 	.word	index@(.nv.constant0._Z15reductionSimplePKfPfi)
        /*0060*/ 	.short	0x0380
        /*0062*/ 	.short	0x0014


	//----- nvinfo : EIATTR_SW_WAR
	.align		4
.L_77:
        /*0064*/ 	.byte	0x04, 0x36
        /*0066*/ 	.short	(.L_79 - .L_78)
.L_78:
        /*0068*/ 	.word	0x00000008
.L_79:


//--------------------- .nv.callgraph             --------------------------
	.section	.nv.callgraph,"",@"SHT_CUDA_CALLGRAPH"
	.align	4
	.sectionentsize	8
	.align		4
        /*0000*/ 	.word	0x00000000
	.align		4
        /*0004*/ 	.word	0xffffffff
	.align		4
        /*0008*/ 	.word	0x00000000
	.align		4
        /*000c*/ 	.word	0xfffffffe
	.align		4
        /*0010*/ 	.word	0x00000000
	.align		4
        /*0014*/ 	.word	0xfffffffd
	.align		4
        /*0018*/ 	.word	0x00000000
	.align		4
        /*001c*/ 	.word	0xfffffffc


//--------------------- .text._Z12reductionMaxPKfPfi --------------------------
	.section	.text._Z12reductionMaxPKfPfi,"ax",@progbits
	.align	128
        .global         _Z12reductionMaxPKfPfi
        .type           _Z12reductionMaxPKfPfi,@function
        .size           _Z12reductionMaxPKfPfi,(.L_x_26 - _Z12reductionMaxPKfPfi)
        .other          _Z12reductionMaxPKfPfi,@"STO_CUDA_ENTRY STV_DEFAULT"
_Z12reductionMaxPKfPfi:
.text._Z12reductionMaxPKfPfi:
[----:B------:R-:W-:Y:S01]  /*0000*/  LDC R1, c[0x0][0x37c] ;  /* 0x0000df00ff017b82 */ /* 0x000fe20000000800 */
[----:B------:R-:W0:Y:S01]  /*0010*/  S2R R6, SR_TID.X ;  /* 0x0000000000067919 */ /* 0x000e220000002100 */
[----:B------:R-:W0:Y:S01]  /*0020*/  LDCU UR8, c[0x0][0x360] ;  /* 0x00006c00ff0877ac */ /* 0x000e220008000800 */
[----:B------:R-:W-:Y:S01]  /*0030*/  IMAD.MOV.U32 R4, RZ, RZ, -0x800000 ;  /* 0xff800000ff047424 */ /* 0x000fe200078e00ff */
[----:B------:R-:W0:Y:S01]  /*0040*/  S2R R7, SR_CTAID.X ;  /* 0x0000000000077919 */ /* 0x000e220000002500 */
[----:B------:R-:W1:Y:S01]  /*0050*/  LDCU UR4, c[0x0][0x390] ;  /* 0x00007200ff0477ac */ /* 0x000e620008000800 */
[----:B------:R-:W2:Y:S01]  /*0060*/  LDCU.64 UR6, c[0x0][0x358] ;  /* 0x00006b00ff0677ac */ /* 0x000ea20008000a00 */
[----:B0-----:R-:W-:-:S05]  /*0070*/  IMAD R5, R7, UR8, R6 ;  /* 0x0000000807057c24 */ /* 0x001fca000f8e0206 */
[----:B-1----:R-:W-:-:S13]  /*0080*/  ISETP.GE.U32.AND P0, PT, R5, UR4, PT ;  /* 0x0000000405007c0c */ /* 0x002fda000bf06070 */
[----:B------:R-:W0:Y:S02]  /*0090*/  @!P0 LDC.64 R2, c[0x0][0x380] ;  /* 0x0000e000ff028b82 */ /* 0x000e240000000a00 */
[----:B0-----:R-:W-:-:S05]  /*00a0*/  @!P0 IMAD.WIDE.U32 R2, R5, 0x4, R2 ;  /* 0x0000000405028825 */ /* 0x001fca00078e0002 */
[----:B--2---:R-:W2:Y:S01]  /*00b0*/  @!P0 LDG.E R4, desc[UR6][R2.64] ;  /* 0x0000000602048981 */ /* 0x004ea2000c1e1900 */
[----:B------:R-:W0:Y:S01]  /*00c0*/  S2UR UR5, SR_CgaCtaId ;  /* 0x00000000000579c3 */ /* 0x000e220000008800 */
[----:B------:R-:W-:Y:S01]  /*00d0*/  IMAD.U32 R0, RZ, RZ, UR8 ;  /* 0x00000008ff007e24 */ /* 0x000fe2000f8e00ff */
[----:B------:R-:W-:Y:S01]  /*00e0*/  UMOV UR4, 0x400 ;  /* 0x0000040000047882 */ /* 0x000fe20000000000 */
[----:B------:R-:W-:-:S03]  /*00f0*/  ISETP.NE.AND P0, PT, R6, RZ, PT ;  /* 0x000000ff0600720c */ /* 0x000fc60003f05270 */
[----:B------:R-:W-:Y:S01]  /*0100*/  ISETP.GE.U32.AND P1, PT, R0, 0x2, PT ;  /* 0x000000020000780c */ /* 0x000fe20003f26070 */
[----:B0-----:R-:W-:-:S06]  /*0110*/  ULEA UR4, UR5, UR4, 0x18 ;  /* 0x0000000405047291 */ /* 0x001fcc000f8ec0ff */
[----:B------:R-:W-:-:S05]  /*0120*/  LEA R5, R6, UR4, 0x2 ;  /* 0x0000000406057c11 */ /* 0x000fca000f8e10ff */
[----:B--2---:R0:W-:Y:S01]  /*0130*/  STS [R5], R4 ;  /* 0x0000000405007388 */ /* 0x0041e20000000800 */
[----:B------:R-:W-:Y:S06]  /*0140*/  BAR.SYNC.DEFER_BLOCKING 0x0 ;  /* 0x0000000000007b1d */ /* 0x000fec0000010000 */
[----:B------:R-:W-:Y:S05]  /*0150*/  @!P1 BRA `(.L_x_0) ;  /* 0x00000000002c9947 */ /* 0x000fea0003800000 */
.L_x_1:
[----:B0-----:R-:W-:-:S04]  /*0160*/  SHF.R.U32.HI R4, RZ, 0x1, R0 ;  /* 0x00000001ff047819 */ /* 0x001fc80000011600 */
[----:B------:R-:W-:-:S13]  /*0170*/  ISETP.GE.U32.AND P1, PT, R6, R4, PT ;  /* 0x000000040600720c */ /* 0x000fda0003f26070 */
[----:B------:R-:W-:Y:S01]  /*0180*/  @!P1 IMAD R3, R4, 0x4, R5 ;  /* 0x0000000404039824 */ /* 0x000fe200078e0205 */
[----:B------:R-:W-:Y:S05]  /*0190*/  @!P1 LDS R2, [R5] ;  /* 0x0000000005029984 */ /* 0x000fea0000000800 */
[----:B------:R-:W0:Y:S02]  /*01a0*/  @!P1 LDS R3, [R3] ;  /* 0x0000000003039984 */ /* 0x000e240000000800 */
[----:B0-----:R-:W-:-:S05]  /*01b0*/  @!P1 FMNMX R2, R2, R3, !PT ;  /* 0x0000000302029209 */ /* 0x001fca0007800000 */
[----:B------:R1:W-:Y:S01]  /*01c0*/  @!P1 STS [R5], R2 ;  /* 0x0000000205009388 */ /* 0x0003e20000000800 */
[----:B------:R-:W-:Y:S01]  /*01d0*/  BAR.SYNC.DEFER_BLOCKING 0x0 ;  /* 0x0000000000007b1d */ /* 0x000fe20000010000 */
[----:B------:R-:W-:Y:S01]  /*01e0*/  ISETP.GT.U32.AND P1, PT, R0, 0x3, PT ;  /* 0x000000030000780c */ /* 0x000fe20003f24070 */
[----:B------:R-:W-:-:S12]  /*01f0*/  IMAD.MOV.U32 R0, RZ, RZ, R4 ;  /* 0x000000ffff007224 */ /* 0x000fd800078e0004 */
[----:B-1----:R-:W-:Y:S05]  /*0200*/  @P1 BRA `(.L_x_1) ;  /* 0xfffffffc00d41947 */ /* 0x002fea000383ffff */
.L_x_0:
[----:B------:R-:W-:Y:S05]  /*0210*/  @P0 EXIT ;  /* 0x000000000000094d */ /* 0x000fea0003800000 */
[----:B------:R-:W1:Y:S01]  /*0220*/  S2UR UR5, SR_CgaCtaId ;  /* 0x00000000000579c3 */ /* 0x000e620000008800 */
[----:B------:R-:W-:-:S07]  /*0230*/  UMOV UR4, 0x400 ;  /* 0x0000040000047882 */ /* 0x000fce0000000000 */
[----:B------:R-:W2:Y:S01]  /*0240*/  LDC.64 R2, c[0x0][0x388] ;  /* 0x0000e200ff027b82 */ /* 0x000ea20000000a00 */
[----:B-1----:R-:W-:Y:S01]  /*0250*/  ULEA UR4, UR5, UR4, 0x18 ;  /* 0x0000000405047291 */ /* 0x002fe2000f8ec0ff */
[----:B--2---:R-:W-:-:S08]  /*0260*/  IMAD.WIDE.U32 R2, R7, 0x4, R2 ;  /* 0x0000000407027825 */ /* 0x004fd000078e0002 */
[----:B0-----:R-:W0:Y:S04]  /*0270*/  LDS R5, [UR4] ;  /* 0x00000004ff057984 */ /* 0x001e280008000800 */
[----:B0-----:R-:W-:Y:S01]  /*0280*/  STG.E desc[UR6][R2.64], R5 ;  /* 0x0000000502007986 */ /* 0x001fe2000c101906 */
[----:B------:R-:W-:Y:S05]  /*0290*/  EXIT ;  /* 0x000000000000794d */ /* 0x000fea0003800000 */
.L_x_2:
[----:B------:R-:W-:-:S00]  /*02a0*/  BRA `(.L_x_2) ;  /* 0xfffffffc00fc7947 */ /* 0x000fc0000383ffff */
[----:B------:R-:W-:-:S00]  /*02b0*/  NOP ;  /* 0x0000000000007918 */ /* 0x000fc00000000000 */
        /* <DEDUP_REMOVED lines=12> */
.L_x_26:


//--------------------- .text._Z18reductionOptimizedPKfPfi --------------------------
	.section	.text._Z18reductionOptimizedPKfPfi,"ax",@progbits
	.align	128
        .global         _Z18reductionOptimizedPKfPfi
        .type           _Z18reductionOptimizedPKfPfi,@function
        .size           _Z18reductionOptimizedPKfPfi,(.L_x_27 - _Z18reductionOptimizedPKfPfi)
        .other          _Z18reductionOptimizedPKfPfi,@"STO_CUDA_ENTRY STV_DEFAULT"
_Z18reductionOptimizedPKfPfi:
.text._Z18reductionOptimizedPKfPfi:
[----:B------:R-:W-:Y:S01]  /*0000*/  LDC R1, c[0x0][0x37c] ;  /* 0x0000df00ff017b82 */ /* 0x000fe20000000800 */
[----:B------:R-:W0:Y:S07]  /*0010*/  S2R R0, SR_CTAID.X ;  /* 0x0000000000007919 */ /* 0x000e2e0000002500 */
[----:B------:R-:W0:Y:S01]  /*0020*/  LDC R10, c[0x0][0x360] ;  /* 0x0000d800ff0a7b82 */ /* 0x000e220000000800 */
[----:B------:R-:W1:Y:S01]  /*0030*/  LDCU UR4, c[0x0][0x390] ;  /* 0x00007200ff0477ac */ /* 0x000e620008000800 */
[----:B------:R-:W2:Y:S01]  /*0040*/  S2R R2, SR_TID.X ;  /* 0x0000000000027919 */ /* 0x000ea20000002100 */
[----:B------:R-:W3:Y:S01]  /*0050*/  LDCU.64 UR6, c[0x0][0x358] ;  /* 0x00006b00ff0677ac */ /* 0x000ee20008000a00 */
[----:B0-----:R-:W-:-:S04]  /*0060*/  IMAD R3, R0, R10, RZ ;  /* 0x0000000a00037224 */ /* 0x001fc800078e02ff */
[----:B--2---:R-:W-:-:S04]  /*0070*/  IMAD R3, R3, 0x2, R2 ;  /* 0x0000000203037824 */ /* 0x004fc800078e0202 */
[C---:B------:R-:W-:Y:S01]  /*0080*/  IMAD.IADD R9, R3.reuse, 0x1, R10 ;  /* 0x0000000103097824 */ /* 0x040fe200078e020a */
[----:B-1----:R-:W-:-:S04]  /*0090*/  ISETP.GE.U32.AND P0, PT, R3, UR4, PT ;  /* 0x0000000403007c0c */ /* 0x002fc8000bf06070 */
[----:B------:R-:W-:-:S09]  /*00a0*/  ISETP.GE.U32.AND P1, PT, R9, UR4, PT ;  /* 0x0000000409007c0c */ /* 0x000fd2000bf26070 */
[----:B------:R-:W0:Y:S08]  /*00b0*/  @!P0 LDC.64 R4, c[0x0][0x380] ;  /* 0x0000e000ff048b82 */ /* 0x000e300000000a00 */
[----:B------:R-:W1:Y:S01]  /*00c0*/  @!P1 LDC.64 R6, c[0x0][0x380] ;  /* 0x0000e000ff069b82 */ /* 0x000e620000000a00 */
[----:B0-----:R-:W-:-:S06]  /*00d0*/  @!P0 IMAD.WIDE.U32 R4, R3, 0x4, R4 ;  /* 0x0000000403048825 */ /* 0x001fcc00078e0004 */
[----:B---3--:R-:W2:Y:S01]  /*00e0*/  @!P0 LDG.E R4, desc[UR6][R4.64] ;  /* 0x0000000604048981 */ /* 0x008ea2000c1e1900 */
[----:B-1----:R-:W-:-:S06]  /*00f0*/  @!P1 IMAD.WIDE.U32 R6, R9, 0x4, R6 ;  /* 0x0000000409069825 */ /* 0x002fcc00078e0006 */
[----:B------:R-:W3:Y:S01]  /*0100*/  @!P1 LDG.E R6, desc[UR6][R6.64] ;  /* 0x0000000606069981 */ /* 0x000ee2000c1e1900 */
[----:B------:R-:W0:Y:S01]  /*0110*/  S2UR UR5, SR_CgaCtaId ;  /* 0x00000000000579c3 */ /* 0x000e220000008800 */
[----:B------:R-:W-:Y:S01]  /*0120*/  HFMA2 R3, -RZ, RZ, 0, 0 ;  /* 0x00000000ff037431 */ /* 0x000fe200000001ff */
[----:B------:R-:W-:Y:S02]  /*0130*/  UMOV UR4, 0x400 ;  /* 0x0000040000047882 */ /* 0x000fe40000000000 */
[----:B0-----:R-:W-:-:S06]  /*0140*/  ULEA UR4, UR5, UR4, 0x18 ;  /* 0x0000000405047291 */ /* 0x001fcc000f8ec0ff */
[----:B------:R-:W-:Y:S01]  /*0150*/  LEA R8, R2, UR4, 0x2 ;  /* 0x0000000402087c11 */ /* 0x000fe2000f8e10ff */
[----:B--2---:R-:W-:Y:S01]  /*0160*/  @!P0 FADD R3, RZ, R4 ;  /* 0x00000004ff038221 */ /* 0x004fe20000000000 */
[----:B------:R-:W-:-:S03]  /*0170*/  ISETP.GE.U32.AND P0, PT, R10, 0x42, PT ;  /* 0x000000420a00780c */ /* 0x000fc60003f06070 */
[----:B---3--:R-:W-:Y:S01]  /*0180*/  @!P1 FADD R3, R3, R6 ;  /* 0x0000000603039221 */ /* 0x008fe20000000000 */
[----:B------:R-:W-:-:S04]  /*0190*/  ISETP.GT.U32.AND P1, PT, R2, 0x1f, PT ;  /* 0x0000001f0200780c */ /* 0x000fc80003f24070 */
[----:B------:R0:W-:Y:S01]  /*01a0*/  STS [R8], R3 ;  /* 0x0000000308007388 */ /* 0x0001e20000000800 */
[----:B------:R-:W-:Y:S06]  /*01b0*/  BAR.SYNC.DEFER_BLOCKING 0x0 ;  /* 0x0000000000007b1d */ /* 0x000fec0000010000 */
[----:B------:R-:W-:Y:S05]  /*01c0*/  @!P0 BRA `(.L_x_3) ;  /* 0x0000000000308947 */ /* 0x000fea0003800000 */
[----:B0-----:R-:W-:-:S07]  /*01d0*/  IMAD.MOV.U32 R3, RZ, RZ, R10 ;  /* 0x000000ffff037224 */ /* 0x001fce00078e000a */
.L_x_4:
[----:B------:R-:W-:-:S04]  /*01e0*/  SHF.R.U32.HI R7, RZ, 0x1, R3 ;  /* 0x00000001ff077819 */ /* 0x000fc80000011603 */
[----:B------:R-:W-:-:S13]  /*01f0*/  ISETP.GE.U32.AND P0, PT, R2, R7, PT ;  /* 0x000000070200720c */ /* 0x000fda0003f06070 */
[----:B------:R-:W-:Y:S01]  /*0200*/  @!P0 LEA R4, R7, R8, 0x2 ;  /* 0x0000000807048211 */ /* 0x000fe200078e10ff */
[----:B------:R-:W-:Y:S05]  /*0210*/  @!P0 LDS R5, [R8] ;  /* 0x0000000008058984 */ /* 0x000fea0000000800 */
[----:B------:R-:W0:Y:S02]  /*0220*/  @!P0 LDS R4, [R4] ;  /* 0x0000000004048984 */ /* 0x000e240000000800 */
[----:B0-----:R-:W-:-:S05]  /*0230*/  @!P0 FADD R5, R4, R5 ;  /* 0x0000000504058221 */ /* 0x001fca0000000000 */
[----:B------:R1:W-:Y:S01]  /*0240*/  @!P0 STS [R8], R5 ;  /* 0x0000000508008388 */ /* 0x0003e20000000800 */
[----:B------:R-:W-:Y:S01]  /*0250*/  BAR.SYNC.DEFER_BLOCKING 0x0 ;  /* 0x0000000000007b1d */ /* 0x000fe20000010000 */
[----:B------:R-:W-:Y:S01]  /*0260*/  ISETP.GT.U32.AND P0, PT, R3, 0x83, PT ;  /* 0x000000830300780c */ /* 0x000fe20003f04070 */
[----:B------:R-:W-:-:S12]  /*0270*/  IMAD.MOV.U32 R3, RZ, RZ, R7 ;  /* 0x000000ffff037224 */ /* 0x000fd800078e0007 */
[----:B-1----:R-:W-:Y:S05]  /*0280*/  @P0 BRA `(.L_x_4) ;  /* 0xfffffffc00d40947 */ /* 0x002fea000383ffff */
.L_x_3:
[----:B------:R-:W-:Y:S05]  /*0290*/  @P1 EXIT ;  /* 0x000000000000194d */ /* 0x000fea0003800000 */
[----:B------:R-:W-:-:S13]  /*02a0*/  ISETP.GE.U32.AND P0, PT, R10, 0x40, PT ;  /* 0x000000400a00780c */ /* 0x000fda0003f06070 */
[----:B0-----:R-:W-:Y:S04]  /*02b0*/  @P0 LDS R3, [R8+0x80] ;  /* 0x0000800008030984 */ /* 0x001fe80000000800 */
[----:B------:R-:W0:Y:S02]  /*02c0*/  @P0 LDS R4, [R8] ;  /* 0x0000000008040984 */ /* 0x000e240000000800 */
[----:B0-----:R-:W-:-:S05]  /*02d0*/  @P0 FADD R3, R3, R4 ;  /* 0x0000000403030221 */ /* 0x001fca0000000000 */
[----:B------:R0:W-:Y:S01]  /*02e0*/  @P0 STS [R8], R3 ;  /* 0x0000000308000388 */ /* 0x0001e20000000800 */
[----:B------:R-:W-:Y:S05]  /*02f0*/  @P0 BRA `(.L_x_5) ;  /* 0x0000000000080947 */ /* 0x000fea0003800000 */
[----:B------:R-:W-:-:S13]  /*0300*/  ISETP.GE.U32.AND P0, PT, R10, 0x20, PT ;  /* 0x000000200a00780c */ /* 0x000fda0003f06070 */
[----:B------:R-:W-:Y:S05]  /*0310*/  @!P0 BRA `(.L_x_6) ;  /* 0x0000000000148947 */ /* 0x000fea0003800000 */
.L_x_5:
[----:B0-----:R-:W-:Y:S04]  /*0320*/  LDS R3, [R8+0x40] ;  /* 0x0000400008037984 */ /* 0x001fe80000000800 */
[----:B------:R-:W0:Y:S02]  /*0330*/  LDS R4, [R8] ;  /* 0x0000000008047984 */ /* 0x000e240000000800 */
[----:B0-----:R-:W-:-:S05]  /*0340*/  FADD R3, R3, R4 ;  /* 0x0000000403037221 */ /* 0x001fca0000000000 */
[----:B------:R0:W-:Y:S01]  /*0350*/  STS [R8], R3 ;  /* 0x0000000308007388 */ /* 0x0001e20000000800 */
[----:B------:R-:W-:Y:S05]  /*0360*/  BRA `(.L_x_7) ;  /* 0x0000000000087947 */ /* 0x000fea0003800000 */
.L_x_6:
[----:B------:R-:W-:-:S13]  /*0370*/  ISETP.GE.U32.AND P0, PT, R10, 0x10, PT ;  /* 0x000000100a00780c */ /* 0x000fda0003f06070 */
[----:B------:R-:W-:Y:S05]  /*0380*/  @!P0 BRA `(.L_x_8) ;  /* 0x0000000000148947 */ /* 0x000fea0003800000 */
.L_x_7:
[----:B0-----:R-:W-:Y:S04]  /*0390*/  LDS R3, [R8+0x20] ;  /* 0x0000200008037984 */ /* 0x001fe80000000800 */
[----:B------:R-:W0:Y:S02]  /*03a0*/  LDS R4, [R8] ;  /* 0x0000000008047984 */ /* 0x000e240000000800 */
[----:B0-----:R-:W-:-:S05]  /*03b0*/  FADD R3, R3, R4 ;  /* 0x0000000403037221 */ /* 0x001fca0000000000 */
[----:B------:R0:W-:Y:S01]  /*03c0*/  STS [R8], R3 ;  /* 0x0000000308007388 */ /* 0x0001e20000000800 */
[----:B------:R-:W-:Y:S05]  /*03d0*/  BRA `(.L_x_9) ;  /* 0x0000000000087947 */ /* 0x000fea0003800000 */
.L_x_8:
[----:B------:R-:W-:-:S13]  /*03e0*/  ISETP.GE.U32.AND P0, PT, R10, 0x8, PT ;  /* 0x000000080a00780c */ /* 0x000fda0003f06070 */
[----:B------:R-:W-:Y:S05]  /*03f0*/  @!P0 BRA `(.L_x_10) ;  /* 0x0000000000148947 */ /* 0x000fea0003800000 */
.L_x_9:
[----:B0-----:R-:W-:Y:S04]  /*0400*/  LDS R3, [R8+0x10] ;  /* 0x0000100008037984 */ /* 0x001fe80000000800 */
[----:B------:R-:W0:Y:S02]  /*0410*/  LDS R4, [R8] ;  /* 0x0000000008047984 */ /* 0x000e240000000800 */
[----:B0-----:R-:W-:-:S05]  /*0420*/  FADD R3, R3, R4 ;  /* 0x0000000403037221 */ /* 0x001fca0000000000 */
[----:B------:R0:W-:Y:S01]  /*0430*/  STS [R8], R3 ;  /* 0x0000000308007388 */ /* 0x0001e20000000800 */
[----:B------:R-:W-:Y:S05]  /*0440*/  BRA `(.L_x_11) ;  /* 0x0000000000087947 */ /* 0x000fea0003800000 */
.L_x_10:
[----:B------:R-:W-:-:S13]  /*0450*/  ISETP.GE.U32.AND P0, PT, R10, 0x4, PT ;  /* 0x000000040a00780c */ /* 0x000fda0003f06070 */
[----:B------:R-:W-:Y:S05]  /*0460*/  @!P0 BRA `(.L_x_12) ;  /* 0x0000000000148947 */ /* 0x000fea0003800000 */
.L_x_11:
[----:B0-----:R-:W-:Y:S04]  /*0470*/  LDS R3, [R8+0x8] ;  /* 0x0000080008037984 */ /* 0x001fe80000000800 */
[----:B------:R-:W0:Y:S02]  /*0480*/  LDS R4, [R8] ;  /* 0x0000000008047984 */ /* 0x000e240000000800 */
[----:B0-----:R-:W-:-:S05]  /*0490*/  FADD R3, R3, R4 ;  /* 0x0000000403037221 */ /* 0x001fca0000000000 */
[----:B------:R0:W-:Y:S01]  /*04a0*/  STS [R8], R3 ;  /* 0x0000000308007388 */ /* 0x0001e20000000800 */
[----:B------:R-:W-:Y:S05]  /*04b0*/  BRA `(.L_x_13) ;  /* 0x0000000000087947 */ /* 0x000fea0003800000 */
.L_x_12:
[----:B------:R-:W-:-:S13]  /*04c0*/  ISETP.GE.U32.AND P0, PT, R10, 0x2, PT ;  /* 0x000000020a00780c */ /* 0x000fda0003f06070 */
[----:B------:R-:W-:Y:S05]  /*04d0*/  @!P0 BRA `(.L_x_14) ;  /* 0x0000000000108947 */ /* 0x000fea0003800000 */
.L_x_13:
[----:B0-----:R-:W-:Y:S04]  /*04e0*/  LDS R3, [R8+0x4] ;  /* 0x0000040008037984 */ /* 0x001fe80000000800 */
[----:B------:R-:W0:Y:S02]  /*04f0*/  LDS R4, [R8] ;  /* 0x0000000008047984 */ /* 0x000e240000000800 */
[----:B0-----:R-:W-:-:S05]  /*0500*/  FADD R3, R3, R4 ;  /* 0x0000000403037221 */ /* 0x001fca0000000000 */
[----:B------:R1:W-:Y:S02]  /*0510*/  STS [R8], R3 ;  /* 0x0000000308007388 */ /* 0x0003e40000000800 */
.L_x_14:
[----:B------:R-:W-:-:S13]  /*0520*/  ISETP.NE.AND P0, PT, R2, RZ, PT ;  /* 0x000000ff0200720c */ /* 0x000fda0003f05270 */
[----:B------:R-:W-:Y:S05]  /*0530*/  @P0 EXIT ;  /* 0x000000000000094d */ /* 0x000fea0003800000 */
[----:B------:R-:W2:Y:S01]  /*0540*/  S2UR UR5, SR_CgaCtaId ;  /* 0x00000000000579c3 */ /* 0x000ea20000008800 */
[----:B------:R-:W-:-:S07]  /*0550*/  UMOV UR4, 0x400 ;  /* 0x0000040000047882 */ /* 0x000fce0000000000 */
[----:B01----:R-:W0:Y:S01]  /*0560*/  LDC.64 R2, c[0x0][0x388] ;  /* 0x0000e200ff027b82 */ /* 0x003e220000000a00 */
[----:B--2---:R-:W-:Y:S01]  /*0570*/  ULEA UR4, UR5, UR4, 0x18 ;  /* 0x0000000405047291 */ /* 0x004fe2000f8ec0ff */
[----:B0-----:R-:W-:-:S08]  /*0580*/  IMAD.WIDE.U32 R2, R0, 0x4, R2 ;  /* 0x0000000400027825 */ /* 0x001fd000078e0002 */
[----:B------:R-:W0:Y:S04]  /*0590*/  LDS R5, [UR4] ;  /* 0x00000004ff057984 */ /* 0x000e280008000800 */
[----:B0-----:R-:W-:Y:S01]  /*05a0*/  STG.E desc[UR6][R2.64], R5 ;  /* 0x0000000502007986 */ /* 0x001fe2000c101906 */
[----:B------:R-:W-:Y:S05]  /*05b0*/  EXIT ;  /* 0x000000000000794d */ /* 0x000fea0003800000 */
.L_x_15:
        /* <DEDUP_REMOVED lines=12> */
.L_x_27:


//--------------------- .text._Z15reductionSharedPKfPfi --------------------------
	.section	.text._Z15reductionSharedPKfPfi,"ax",@progbits
	.align	128
        .global         _Z15reductionSharedPKfPfi
        .type           _Z15reductionSharedPKfPfi,@function
        .size           _Z15reductionSharedPKfPfi,(.L_x_28 - _Z15reductionSharedPKfPfi)
        .other          _Z15reductionSharedPKfPfi,@"STO_CUDA_ENTRY STV_DEFAULT"
_Z15reductionSharedPKfPfi:
.text._Z15reductionSharedPKfPfi:
[----:B------:R-:W-:Y:S01]  /*0000*/  LDC R1, c[0x0][0x37c] ;  /* 0x0000df00ff017b82 */ /* 0x000fe20000000800 */
[----:B------:R-:W0:Y:S01]  /*0010*/  S2R R6, SR_TID.X ;  /* 0x0000000000067919 */ /* 0x000e220000002100 */
[----:B------:R-:W0:Y:S01]  /*0020*/  LDCU UR8, c[0x0][0x360] ;  /* 0x00006c00ff0877ac */ /* 0x000e220008000800 */
[----:B------:R-:W-:Y:S01]  /*0030*/  IMAD.MOV.U32 R4, RZ, RZ, RZ ;  /* 0x000000ffff047224 */ /* 0x000fe200078e00ff */
        /* <DEDUP_REMOVED lines=18> */
.L_x_17:
        /* <DEDUP_REMOVED lines=11> */
.L_x_16:
        /* <DEDUP_REMOVED lines=9> */
.L_x_18:
        /* <DEDUP_REMOVED lines=14> */
.L_x_28:


//--------------------- .text._Z15reductionSimplePKfPfi --------------------------
	.section	.text._Z15reductionSimplePKfPfi,"ax",@progbits
	.align	128
        .global         _Z15reductionSimplePKfPfi
        .type           _Z15reductionSimplePKfPfi,@function
        .size           _Z15reductionSimplePKfPfi,(.L_x_29 - _Z15reductionSimplePKfPfi)
        .other          _Z15reductionSimplePKfPfi,@"STO_CUDA_ENTRY STV_DEFAULT"
_Z15reductionSimplePKfPfi:
.text._Z15reductionSimplePKfPfi:
[----:B------:R-:W-:Y:S01]  /*0000*/  LDC R1, c[0x0][0x37c] ;  /* 0x0000df00ff017b82 */ /* 0x000fe20000000800 */
[----:B------:R-:W0:Y:S07]  /*0010*/  S2R R0, SR_TID.X ;  /* 0x0000000000007919 */ /* 0x000e2e0000002100 */
[----:B------:R-:W0:Y:S02]  /*0020*/  S2UR UR4, SR_CTAID.X ;  /* 0x00000000000479c3 */ /* 0x000e240000002500 */
[----:B0-----:R-:W-:-:S13]  /*0030*/  LOP3.LUT P0, RZ, R0, UR4, RZ, 0xfc, !PT ;  /* 0x0000000400ff7c12 */ /* 0x001fda000f80fcff */
[----:B------:R-:W-:Y:S05]  /*0040*/  @P0 EXIT ;  /* 0x000000000000094d */ /* 0x000fea0003800000 */
[----:B------:R-:W0:Y:S01]  /*0050*/  LDCU UR6, c[0x0][0x390] ;  /* 0x00007200ff0677ac */ /* 0x000e220008000800 */
[----:B------:R-:W-:Y:S01]  /*0060*/  HFMA2 R0, -RZ, RZ, 0, 0 ;  /* 0x00000000ff007431 */ /* 0x000fe200000001ff */
[----:B------:R-:W1:Y:S01]  /*0070*/  LDCU.64 UR10, c[0x0][0x358] ;  /* 0x00006b00ff0a77ac */ /* 0x000e620008000a00 */
[----:B0-----:R-:W-:-:S09]  /*0080*/  UISETP.GE.AND UP0, UPT, UR6, 0x1, UPT ;  /* 0x000000010600788c */ /* 0x001fd2000bf06270 */
[----:B-1----:R-:W-:Y:S05]  /*0090*/  BRA.U !UP0, `(.L_x_19) ;  /* 0x0000000508a47547 */ /* 0x002fea000b800000 */
[----:B------:R-:W-:Y:S01]  /*00a0*/  UISETP.GE.U32.AND UP1, UPT, UR6, 0x10, UPT ;  /* 0x000000100600788c */ /* 0x000fe2000bf26070 */
[----:B------:R-:W-:Y:S01]  /*00b0*/  MOV R0, RZ ;  /* 0x000000ff00007202 */ /* 0x000fe20000000f00 */
[----:B------:R-:W-:Y:S01]  /*00c0*/  ULOP3.LUT UR7, UR6, 0xf, URZ, 0xc0, !UPT ;  /* 0x0000000f06077892 */ /* 0x000fe2000f8ec0ff */
[----:B------:R-:W-:-:S03]  /*00d0*/  MOV R4, RZ ;  /* 0x000000ff00047202 */ /* 0x000fc60000000f00 */
[----:B------:R-:W-:-:S03]  /*00e0*/  UISETP.NE.AND UP0, UPT, UR7, URZ, UPT ;  /* 0x000000ff0700728c */ /* 0x000fc6000bf05270 */
[----:B------:R-:W-:Y:S08]  /*00f0*/  BRA.U !UP1, `(.L_x_20) ;  /* 0x0000000109b87547 */ /* 0x000ff0000b800000 */
[----:B------:R-:W0:Y:S01]  /*0100*/  LDCU.64 UR4, c[0x0][0x380] ;  /* 0x00007000ff0477ac */ /* 0x000e220008000a00 */
[----:B------:R-:W-:Y:S01]  /*0110*/  MOV R0, RZ ;  /* 0x000000ff00007202 */ /* 0x000fe20000000f00 */
[----:B------:R-:W-:-:S04]  /*0120*/  ULOP3.LUT UR8, UR6, 0x7ffffff0, URZ, 0xc0, !UPT ;  /* 0x7ffffff006087892 */ /* 0x000fc8000f8ec0ff */
[----:B------:R-:W-:Y:S02]  /*0130*/  UIADD3 UR9, UPT, UPT, -UR8, URZ, URZ ;  /* 0x000000ff08097290 */ /* 0x000fe4000fffe1ff */
[----:B------:R-:W-:Y:S01]  /*0140*/  MOV R4, UR8 ;  /* 0x0000000800047c02 */ /* 0x000fe20008000f00 */
[----:B0-----:R-:W-:-:S04]  /*0150*/  UIADD3 UR4, UP1, UPT, UR4, 0x20, URZ ;  /* 0x0000002004047890 */ /* 0x001fc8000ff3e0ff */
[----:B------:R-:W-:Y:S02]  /*0160*/  UIADD3.X UR5, UPT, UPT, URZ, UR5, URZ, UP1, !UPT ;  /* 0x00000005ff057290 */ /* 0x000fe40008ffe4ff */
[----:B------:R-:W-:-:S04]  /*0170*/  MOV R2, UR4 ;  /* 0x0000000400027c02 */ /* 0x000fc80008000f00 */
[----:B------:R-:W-:-:S07]  /*0180*/  MOV R3, UR5 ;  /* 0x0000000500037c02 */ /* 0x000fce0008000f00 */
.L_x_21:
[----:B------:R-:W2:Y:S04]  /*0190*/  LDG.E R11, desc[UR10][R2.64+-0x20] ;  /* 0xffffe00a020b7981 */ /* 0x000ea8000c1e1900 */
[----:B------:R-:W3:Y:S04]  /*01a0*/  LDG.E R12, desc[UR10][R2.64+-0x1c] ;  /* 0xffffe40a020c7981 */ /* 0x000ee8000c1e1900 */
[----:B------:R-:W4:Y:S04]  /*01b0*/  LDG.E R14, desc[UR10][R2.64+-0x18] ;  /* 0xffffe80a020e7981 */ /* 0x000f28000c1e1900 */
[----:B------:R-:W5:Y:S04]  /*01c0*/  LDG.E R16, desc[UR10][R2.64+-0x14] ;  /* 0xffffec0a02107981 */ /* 0x000f68000c1e1900 */
        /* <DEDUP_REMOVED lines=11> */
[----:B------:R0:W5:Y:S01]  /*0280*/  LDG.E R5, desc[UR10][R2.64+0x1c] ;  /* 0x00001c0a02057981 */ /* 0x000162000c1e1900 */
[----:B------:R-:W-:-:S04]  /*0290*/  UIADD3 UR9, UPT, UPT, UR9, 0x10, URZ ;  /* 0x0000001009097890 */ /* 0x000fc8000fffe0ff */
[----:B------:R-:W-:Y:S01]  /*02a0*/  UISETP.NE.AND UP1, UPT, UR9, URZ, UPT ;  /* 0x000000ff0900728c */ /* 0x000fe2000bf25270 */
[----:B0-----:R-:W-:-:S04]  /*02b0*/  IADD3 R2, P0, PT, R2, 0x40, RZ ;  /* 0x0000004002027810 */ /* 0x001fc80007f1e0ff */
[----:B------:R-:W-:Y:S01]  /*02c0*/  IADD3.X R3, PT, PT, RZ, R3, RZ, P0, !PT ;  /* 0x00000003ff037210 */ /* 0x000fe200007fe4ff */
[----:B--2---:R-:W-:-:S04]  /*02d0*/  FADD R11, R11, R0 ;  /* 0x000000000b0b7221 */ /* 0x004fc80000000000 */
[----:B---3--:R-:W-:-:S04]  /*02e0*/  FADD R11, R11, R12 ;  /* 0x0000000c0b0b7221 */ /* 0x008fc80000000000 */
[----:B----4-:R-:W-:-:S04]  /*02f0*/  FADD R11, R11, R14 ;  /* 0x0000000e0b0b7221 */ /* 0x010fc80000000000 */
[----:B-----5:R-:W-:-:S04]  /*0300*/  FADD R11, R11, R16 ;  /* 0x000000100b0b7221 */ /* 0x020fc80000000000 */
[----:B------:R-:W-:-:S04]  /*0310*/  FADD R11, R11, R18 ;  /* 0x000000120b0b7221 */ /* 0x000fc80000000000 */
        /* <DEDUP_REMOVED lines=10> */
[----:B------:R-:W-:Y:S01]  /*03c0*/  FADD R0, R6, R5 ;  /* 0x0000000506007221 */ /* 0x000fe20000000000 */
[----:B------:R-:W-:Y:S06]  /*03d0*/  BRA.U UP1, `(.L_x_21) ;  /* 0xfffffffd016c7547 */ /* 0x000fec000b83ffff */
.L_x_20:
[----:B------:R-:W-:Y:S05]  /*03e0*/  BRA.U !UP0, `(.L_x_19) ;  /* 0x0000000108d07547 */ /* 0x000fea000b800000 */
[----:B------:R-:W-:Y:S02]  /*03f0*/  UISETP.GE.U32.AND UP0, UPT, UR7, 0x8, UPT ;  /* 0x000000080700788c */ /* 0x000fe4000bf06070 */
[----:B------:R-:W-:-:S04]  /*0400*/  ULOP3.LUT UR5, UR6, 0x7, URZ, 0xc0, !UPT ;  /* 0x0000000706057892 */ /* 0x000fc8000f8ec0ff */
[----:B------:R-:W-:-:S03]  /*0410*/  UISETP.NE.AND UP1, UPT, UR5, URZ, UPT ;  /* 0x000000ff0500728c */ /* 0x000fc6000bf25270 */
[----:B------:R-:W-:Y:S08]  /*0420*/  BRA.U !UP0, `(.L_x_22) ;  /* 0x00000001084c7547 */ /* 0x000ff0000b800000 */
[----:B------:R-:W0:Y:S02]  /*0430*/  LDC.64 R2, c[0x0][0x380] ;  /* 0x0000e000ff027b82 */ /* 0x000e240000000a00 */
[----:B0-----:R-:W-:-:S05]  /*0440*/  IMAD.WIDE.U32 R2, R4, 0x4, R2 ;  /* 0x0000000404027825 */ /* 0x001fca00078e0002 */
[----:B------:R-:W2:Y:S04]  /*0450*/  LDG.E R5, desc[UR10][R2.64] ;  /* 0x0000000a02057981 */ /* 0x000ea8000c1e1900 */
[----:B------:R-:W3:Y:S04]  /*0460*/  LDG.E R6, desc[UR10][R2.64+0x4] ;  /* 0x0000040a02067981 */ /* 0x000ee8000c1e1900 */
[----:B------:R-:W4:Y:S04]  /*0470*/  LDG.E R8, desc[UR10][R2.64+0x8] ;  /* 0x0000080a02087981 */ /* 0x000f28000c1e1900 */
[----:B------:R-:W5:Y:S04]  /*0480*/  LDG.E R10, desc[UR10][R2.64+0xc] ;  /* 0x00000c0a020a7981 */ /* 0x000f68000c1e1900 */
[----:B------:R-:W5:Y:S04]  /*0490*/  LDG.E R12, desc[UR10][R2.64+0x10] ;  /* 0x0000100a020c7981 */ /* 0x000f68000c1e1900 */
[----:B------:R-:W5:Y:S04]  /*04a0*/  LDG.E R14, desc[UR10][R2.64+0x14] ;  /* 0x0000140a020e7981 */ /* 0x000f68000c1e1900 */
[----:B------:R-:W5:Y:S04]  /*04b0*/  LDG.E R16, desc[UR10][R2.64+0x18] ;  /* 0x0000180a02107981 */ /* 0x000f68000c1e1900 */
[----:B------:R-:W5:Y:S01]  /*04c0*/  LDG.E R18, desc[UR10][R2.64+0x1c] ;  /* 0x00001c0a02127981 */ /* 0x000f62000c1e1900 */
[----:B------:R-:W-:Y:S01]  /*04d0*/  IADD3 R4, PT, PT, R4, 0x8, RZ ;  /* 0x0000000804047810 */ /* 0x000fe20007ffe0ff */
[----:B--2---:R-:W-:-:S04]  /*04e0*/  FADD R5, R0, R5 ;  /* 0x0000000500057221 */ /* 0x004fc80000000000 */
[----:B---3--:R-:W-:-:S04]  /*04f0*/  FADD R5, R5, R6 ;  /* 0x0000000605057221 */ /* 0x008fc80000000000 */
[----:B----4-:R-:W-:-:S04]  /*0500*/  FADD R5, R5, R8 ;  /* 0x0000000805057221 */ /* 0x010fc80000000000 */
[----:B-----5:R-:W-:-:S04]  /*0510*/  FADD R5, R5, R10 ;  /* 0x0000000a05057221 */ /* 0x020fc80000000000 */
[----:B------:R-:W-:-:S04]  /*0520*/  FADD R5, R5, R12 ;  /* 0x0000000c05057221 */ /* 0x000fc80000000000 */
[----:B------:R-:W-:-:S04]  /*0530*/  FADD R5, R5, R14 ;  /* 0x0000000e05057221 */ /* 0x000fc80000000000 */
[----:B------:R-:W-:-:S04]  /*0540*/  FADD R5, R5, R16 ;  /* 0x0000001005057221 */ /* 0x000fc80000000000 */
[----:B------:R-:W-:-:S07]  /*0550*/  FADD R0, R5, R18 ;  /* 0x0000001205007221 */ /* 0x000fce0000000000 */
.L_x_22:
        /* <DEDUP_REMOVED lines=10> */
[----:B------:R-:W5:Y:S01]  /*0600*/  LDG.E R10, desc[UR10][R2.64+0xc] ;  /* 0x00000c0a020a7981 */ /* 0x000f62000c1e1900 */
[----:B------:R-:W-:Y:S01]  /*0610*/  IADD3 R4, PT, PT, R4, 0x4, RZ ;  /* 0x0000000404047810 */ /* 0x000fe20007ffe0ff */
[----:B--2---:R-:W-:-:S04]  /*0620*/  FADD R5, R0, R5 ;  /* 0x0000000500057221 */ /* 0x004fc80000000000 */
[----:B---3--:R-:W-:-:S04]  /*0630*/  FADD R5, R5, R6 ;  /* 0x0000000605057221 */ /* 0x008fc80000000000 */
[----:B----4-:R-:W-:-:S04]  /*0640*/  FADD R5, R5, R8 ;  /* 0x0000000805057221 */ /* 0x010fc80000000000 */
[----:B-----5:R-:W-:-:S07]  /*0650*/  FADD R0, R5, R10 ;  /* 0x0000000a05007221 */ /* 0x020fce0000000000 */
.L_x_23:
[----:B------:R-:W-:Y:S05]  /*0660*/  BRA.U !UP1, `(.L_x_19) ;  /* 0x0000000109307547 */ /* 0x000fea000b800000 */
[----:B------:R-:W0:Y:S01]  /*0670*/  LDC.64 R2, c[0x0][0x380] ;  /* 0x0000e000ff027b82 */ /* 0x000e220000000a00 */
[----:B------:R-:W-:Y:S01]  /*0680*/  UIADD3 UR4, UPT, UPT, -UR4, URZ, URZ ;  /* 0x000000ff04047290 */ /* 0x000fe2000fffe1ff */
[----:B0-----:R-:W-:-:S11]  /*0690*/  IMAD.WIDE.U32 R4, R4, 0x4, R2 ;  /* 0x0000000404047825 */ /* 0x001fd600078e0002 */
.L_x_24:
[----:B------:R-:W-:Y:S02]  /*06a0*/  MOV R3, R5 ;  /* 0x0000000500037202 */ /* 0x000fe40000000f00 */
[----:B------:R-:W-:-:S05]  /*06b0*/  MOV R2, R4 ;  /* 0x0000000400027202 */ /* 0x000fca0000000f00 */
[----:B------:R-:W2:Y:S01]  /*06c0*/  LDG.E R3, desc[UR10][R2.64] ;  /* 0x0000000a02037981 */ /* 0x000ea2000c1e1900 */
[----:B------:R-:W-:Y:S01]  /*06d0*/  UIADD3 UR4, UPT, UPT, UR4, 0x1, URZ ;  /* 0x0000000104047890 */ /* 0x000fe2000fffe0ff */
[----:B------:R-:W-:-:S03]  /*06e0*/  IADD3 R4, P0, PT, R4, 0x4, RZ ;  /* 0x0000000404047810 */ /* 0x000fc60007f1e0ff */
[----:B------:R-:W-:Y:S01]  /*06f0*/  UISETP.NE.AND UP0, UPT, UR4, URZ, UPT ;  /* 0x000000ff0400728c */ /* 0x000fe2000bf05270 */
[----:B------:R-:W-:Y:S01]  /*0700*/  IADD3.X R5, PT, PT, RZ, R5, RZ, P0, !PT ;  /* 0x00000005ff057210 */ /* 0x000fe200007fe4ff */
[----:B--2---:R-:W-:-:S07]  /*0710*/  FADD R0, R3, R0 ;  /* 0x0000000003007221 */ /* 0x004fce0000000000 */
[----:B------:R-:W-:Y:S05]  /*0720*/  BRA.U UP0, `(.L_x_24) ;  /* 0xfffffffd00dc7547 */ /* 0x000fea000b83ffff */
.L_x_19:
[----:B------:R-:W0:Y:S02]  /*0730*/  LDC.64 R2, c[0x0][0x388] ;  /* 0x0000e200ff027b82 */ /* 0x000e240000000a00 */
[----:B0-----:R-:W-:Y:S01]  /*0740*/  STG.E desc[UR10][R2.64], R0 ;  /* 0x0000000002007986 */ /* 0x001fe2000c10190a */
[----:B------:R-:W-:Y:S05]  /*0750*/  EXIT ;  /* 0x000000000000794d */ /* 0x000fea0003800000 */
.L_x_25:
        /* <DEDUP_REMOVED lines=10> */
.L_x_29:


//--------------------- .nv.shared._Z12reductionMaxPKfPfi --------------------------
	.section	.nv.shared._Z12reductionMaxPKfPfi,"aw",@nobits
	.sectionflags	@""
	.align	16
	.zero		1024


//--------------------- .nv.shared.reserved.0     --------------------------
	.section	.nv.shared.reserved.0,"aw",@nobits
	.weak		__nv_reservedSMEM_offset_0_alias
	.size		__nv_reservedSMEM_offset_0_alias, 0, 64
	.other		__nv_reservedSMEM_offset_0_alias,@"STO_CUDA_RESERVED_SHARED STV_DEFAULT"
__nv_reservedSMEM_offset_0_alias:
	.zero		0
	.zero		64


//--------------------- .nv.shared._Z18reductionOptimizedPKfPfi --------------------------
	.section	.nv.shared._Z18reductionOptimizedPKfPfi,"aw",@nobits
	.sectionflags	@""
	.align	16
	.zero		1024


//--------------------- .nv.shared._Z15reductionSharedPKfPfi --------------------------
	.section	.nv.shared._Z15reductionSharedPKfPfi,"aw",@nobits
	.sectionflags	@""
	.align	16
	.zero		1024


//--------------------- .nv.shared._Z15reductionSimplePKfPfi --------------------------
	.section	.nv.shared._Z15reductionSimplePKfPfi,"aw",@nobits
	.sectionflags	@""
	.align	16
	.zero		1024


//--------------------- .nv.constant0._Z12reductionMaxPKfPfi --------------------------
	.section	.nv.constant0._Z12reductionMaxPKfPfi,"a",@progbits
	.sectionflags	@""
	.align	4
.nv.constant0._Z12reductionMaxPKfPfi:
	.zero		916


//--------------------- .nv.constant0._Z18reductionOptimizedPKfPfi --------------------------
	.section	.nv.constant0._Z18reductionOptimizedPKfPfi,"a",@progbits
	.sectionflags	@""
	.align	4
.nv.constant0._Z18reductionOptimizedPKfPfi:
	.zero		916


//--------------------- .nv.constant0._Z15reductionSharedPKfPfi --------------------------
	.section	.nv.constant0._Z15reductionSharedPKfPfi,"a",@progbits
	.sectionflags	@""
	.align	4
.nv.constant0._Z15reductionSharedPKfPfi:
	.zero		916


//--------------------- .nv.constant0._Z15reductionSimplePKfPfi --------------------------
	.section	.nv.constant0._Z15reductionSimplePKfPfi,"a",@progbits
	.sectionflags	@""
	.align	4
.nv.constant0._Z15reductionSimplePKfPfi:
	.zero		916


//--------------------- SYMBOLS --------------------------

	.type		.nv.reservedSmem.offset0,@object
	.size		.nv.reservedSmem.offset0,0x4
	.type		.nv.reservedSmem.cap,@object
	.size		.nv.reservedSmem.cap,0x4
